//
// Generated by NVIDIA NVVM Compiler
//
// Compiler Build ID: CL-36424714
// Cuda compilation tools, release 13.0, V13.0.88
// Based on NVVM 20.0.0
//

.version 9.0
.target sm_100
.address_size 64

	// .globl	kernel

.visible .entry kernel(
	.param .u32 kernel_param_0,
	.param .u32 kernel_param_1,
	.param .u64 .ptr .align 1 kernel_param_2,
	.param .u64 .ptr .align 1 kernel_param_3,
	.param .u64 .ptr .align 1 kernel_param_4,
	.param .u64 .ptr .align 1 kernel_param_5
)
{
	.reg .pred 	%p<9>;
	.reg .b32 	%r<22>;
	.reg .b32 	%f<74>;
	.reg .b64 	%rd<34>;

	ld.param.u32 	%r10, [kernel_param_0];
	ld.param.u32 	%r9, [kernel_param_1];
	ld.param.u64 	%rd5, [kernel_param_2];
	ld.param.u64 	%rd2, [kernel_param_3];
	ld.param.u64 	%rd3, [kernel_param_4];
	ld.param.u64 	%rd4, [kernel_param_5];
	cvta.to.global.u64 	%rd1, %rd5;
	mov.u32 	%r1, %ctaid.z;
	mov.u32 	%r2, %ctaid.y;
	mov.u32 	%r11, %ctaid.x;
	mov.u32 	%r12, %ntid.x;
	mov.u32 	%r13, %tid.x;
	mad.lo.s32 	%r3, %r11, %r12, %r13;
	shl.b32 	%r14, %r3, 2;
	setp.ge.s32 	%p1, %r14, %r9;
	setp.ge.s32 	%p2, %r1, %r10;
	or.pred  	%p3, %p2, %p1;
	setp.gt.u32 	%p4, %r2, 63;
	or.pred  	%p5, %p4, %p3;
	@%p5 bra 	$L__BB0_8;
	cvta.to.global.u64 	%rd6, %rd3;
	shl.b32 	%r15, %r1, 6;
	add.s32 	%r4, %r15, %r2;
	mul.wide.u32 	%rd7, %r4, 16;
	add.s64 	%rd8, %rd6, %rd7;
	ld.global.v4.u32 	{%r5, %r6, %r7, %r8}, [%rd8];
	setp.eq.s32 	%p6, %r5, -1;
	mov.f32 	%f70, 0f00000000;
	mov.f32 	%f71, %f70;
	mov.f32 	%f72, %f70;
	mov.f32 	%f73, %f70;
	@%p6 bra 	$L__BB0_7;
	mul.lo.s32 	%r16, %r9, %r1;
	cvta.to.global.u64 	%rd9, %rd2;
	mul.wide.s32 	%rd10, %r16, 4;
	add.s64 	%rd11, %rd9, %rd10;
	mul.wide.s32 	%rd12, %r3, 16;
	add.s64 	%rd13, %rd11, %rd12;
	ld.global.v4.f32 	{%f34, %f35, %f36, %f37}, [%rd13];
	mul.lo.s32 	%r17, %r5, %r9;
	mul.wide.s32 	%rd14, %r17, 4;
	add.s64 	%rd15, %rd1, %rd14;
	add.s64 	%rd16, %rd15, %rd12;
	ld.global.v4.f32 	{%f38, %f39, %f40, %f41}, [%rd16];
	sub.f32 	%f65, %f34, %f38;
	sub.f32 	%f64, %f35, %f39;
	sub.f32 	%f63, %f36, %f40;
	sub.f32 	%f62, %f37, %f41;
	setp.eq.s32 	%p7, %r6, -1;
	@%p7 bra 	$L__BB0_4;
	mul.lo.s32 	%r18, %r6, %r9;
	mul.wide.s32 	%rd17, %r18, 4;
	add.s64 	%rd18, %rd1, %rd17;
	add.s64 	%rd20, %rd18, %rd12;
	ld.global.v4.f32 	{%f42, %f43, %f44, %f45}, [%rd20];
	sub.f32 	%f65, %f65, %f42;
	sub.f32 	%f64, %f64, %f43;
	sub.f32 	%f63, %f63, %f44;
	sub.f32 	%f62, %f62, %f45;
$L__BB0_4:
	mul.lo.s32 	%r19, %r7, %r9;
	mul.wide.s32 	%rd21, %r19, 4;
	add.s64 	%rd22, %rd1, %rd21;
	add.s64 	%rd24, %rd22, %rd12;
	ld.global.v4.f32 	{%f46, %f47, %f48, %f49}, [%rd24];
	add.f32 	%f69, %f65, %f46;
	add.f32 	%f68, %f64, %f47;
	add.f32 	%f67, %f63, %f48;
	add.f32 	%f66, %f62, %f49;
	setp.eq.s32 	%p8, %r8, -1;
	@%p8 bra 	$L__BB0_6;
	mul.lo.s32 	%r20, %r8, %r9;
	mul.wide.s32 	%rd25, %r20, 4;
	add.s64 	%rd26, %rd1, %rd25;
	add.s64 	%rd28, %rd26, %rd12;
	ld.global.v4.f32 	{%f50, %f51, %f52, %f53}, [%rd28];
	add.f32 	%f69, %f69, %f50;
	add.f32 	%f68, %f68, %f51;
	add.f32 	%f67, %f67, %f52;
	add.f32 	%f66, %f66, %f53;
$L__BB0_6:
	min.f32 	%f54, %f69, 0f3F800000;
	max.f32 	%f55, %f54, 0f00000000;
	mul.f32 	%f73, %f55, %f55;
	min.f32 	%f56, %f68, 0f3F800000;
	max.f32 	%f57, %f56, 0f00000000;
	mul.f32 	%f72, %f57, %f57;
	min.f32 	%f58, %f67, 0f3F800000;
	max.f32 	%f59, %f58, 0f00000000;
	mul.f32 	%f71, %f59, %f59;
	min.f32 	%f60, %f66, 0f3F800000;
	max.f32 	%f61, %f60, 0f00000000;
	mul.f32 	%f70, %f61, %f61;
$L__BB0_7:
	mul.lo.s32 	%r21, %r9, %r4;
	cvta.to.global.u64 	%rd29, %rd4;
	mul.wide.s32 	%rd30, %r21, 4;
	add.s64 	%rd31, %rd29, %rd30;
	mul.wide.s32 	%rd32, %r3, 16;
	add.s64 	%rd33, %rd31, %rd32;
	st.global.v4.f32 	[%rd33], {%f73, %f72, %f71, %f70};
$L__BB0_8:
	ret;

}


// ===== COMPILED SASS (sm_100) =====

	.target	sm_100

	.elftype	@"ET_EXEC"


//--------------------- .note.nv.tkinfo           --------------------------
	.section	.note.nv.tkinfo,"",@"SHT_NOTE"
	.sectionflags	@"SHF_NOTE_NV_TKINFO"
	.tkinfo
        /*0018*/ 	.word	0x00000002
        /*0030*/ 	.string	""
        /*0030*/ 	.string	"ptxas"
        /*0030*/ 	.string	"Cuda compilation tools, release 13.0, V13.0.88"
        /*0030*/ 	.string	"Build cuda_13.0.r13.0/compiler.36424714_0"
        /*0030*/ 	.string	"-arch sm_100 -m 64 "



//--------------------- .note.nv.cuinfo           --------------------------
	.section	.note.nv.cuinfo,"",@"SHT_NOTE"
	.sectionflags	@"SHF_NOTE_NV_CUINFO"
        /*0018*/ 	.short	0x0002
        /*001a*/ 	.short	0x0064
        /*001c*/ 	.short	0x0082
	.zero		2


//--------------------- .nv.info                  --------------------------
	.section	.nv.info,"",@"SHT_CUDA_INFO"
	.align	4


	//----- nvinfo : EIATTR_REGCOUNT
	.align		4
        /*0000*/ 	.byte	0x04, 0x2f
        /*0002*/ 	.short	(.L_1 - .L_0)
	.align		4
.L_0:
        /*0004*/ 	.word	index@(kernel)
        /*0008*/ 	.word	0x0000001e


	//----- nvinfo : EIATTR_FRAME_SIZE
	.align		4
.L_1:
        /*000c*/ 	.byte	0x04, 0x11
        /*000e*/ 	.short	(.L_3 - .L_2)
	.align		4
.L_2:
        /*0010*/ 	.word	index@(kernel)
        /*0014*/ 	.word	0x00000000


	//----- nvinfo : EIATTR_MIN_STACK_SIZE
	.align		4
.L_3:
        /*0018*/ 	.byte	0x04, 0x12
        /*001a*/ 	.short	(.L_5 - .L_4)
	.align		4
.L_4:
        /*001c*/ 	.word	index@(kernel)
        /*0020*/ 	.word	0x00000000
.L_5:


//--------------------- .nv.compat                --------------------------
	.section	.nv.compat,"",@"SHT_CUDA_COMPAT_INFO"
	.align	4
        /*0000*/ 	.byte	0x02, 0x09, 0x00, 0x00, 0x02, 0x02, 0x01, 0x00, 0x02, 0x05, 0x05, 0x00, 0x03, 0x07, 0x01, 0x01
        /*0010*/ 	.byte	0x02, 0x03, 0x00, 0x00, 0x02, 0x06, 0x01, 0x00, 0x04, 0x0b, 0x08, 0x00, 0x09, 0x00, 0x00, 0x00
        /*0020*/ 	.byte	0x00, 0x00, 0x00, 0x00


//--------------------- .nv.info.kernel           --------------------------
	.section	.nv.info.kernel,"",@"SHT_CUDA_INFO"
	.sectionflags	@""
	.align	4


	//----- nvinfo : EIATTR_CUDA_API_VERSION
	.align		4
        /*0000*/ 	.byte	0x04, 0x37
        /*0002*/ 	.short	(.L_7 - .L_6)
.L_6:
        /*0004*/ 	.word	0x00000082


	//----- nvinfo : EIATTR_KPARAM_INFO
	.align		4
.L_7:
        /*0008*/ 	.byte	0x04, 0x17
        /*000a*/ 	.short	(.L_9 - .L_8)
.L_8:
        /*000c*/ 	.word	0x00000000
        /*0010*/ 	.short	0x0005
        /*0012*/ 	.short	0x0020
        /*0014*/ 	.byte	0x00, 0xf5, 0x21, 0x00


	//----- nvinfo : EIATTR_KPARAM_INFO
	.align		4
.L_9:
        /*0018*/ 	.byte	0x04, 0x17
        /*001a*/ 	.short	(.L_11 - .L_10)
.L_10:
        /*001c*/ 	.word	0x00000000
        /*0020*/ 	.short	0x0004
        /*0022*/ 	.short	0x0018
        /*0024*/ 	.byte	0x00, 0xf5, 0x21, 0x00


	//----- nvinfo : EIATTR_KPARAM_INFO
	.align		4
.L_11:
        /*0028*/ 	.byte	0x04, 0x17
        /*002a*/ 	.short	(.L_13 - .L_12)
.L_12:
        /*002c*/ 	.word	0x00000000
        /*0030*/ 	.short	0x0003
        /*0032*/ 	.short	0x0010
        /*0034*/ 	.byte	0x00, 0xf5, 0x21, 0x00


	//----- nvinfo : EIATTR_KPARAM_INFO
	.align		4
.L_13:
        /*0038*/ 	.byte	0x04, 0x17
        /*003a*/ 	.short	(.L_15 - .L_14)
.L_14:
        /*003c*/ 	.word	0x00000000
        /*0040*/ 	.short	0x0002
        /*0042*/ 	.short	0x0008
        /*0044*/ 	.byte	0x00, 0xf5, 0x21, 0x00


	//----- nvinfo : EIATTR_KPARAM_INFO
	.align		4
.L_15:
        /*0048*/ 	.byte	0x04, 0x17
        /*004a*/ 	.short	(.L_17 - .L_16)
.L_16:
        /*004c*/ 	.word	0x00000000
        /*0050*/ 	.short	0x0001
        /*0052*/ 	.short	0x0004
        /*0054*/ 	.byte	0x00, 0xf0, 0x11, 0x00


	//----- nvinfo : EIATTR_KPARAM_INFO
	.align		4
.L_17:
        /*0058*/ 	.byte	0x04, 0x17
        /*005a*/ 	.short	(.L_19 - .L_18)
.L_18:
        /*005c*/ 	.word	0x00000000
        /*0060*/ 	.short	0x0000
        /*0062*/ 	.short	0x0000
        /*0064*/ 	.byte	0x00, 0xf0, 0x11, 0x00


	//----- nvinfo : EIATTR_SPARSE_MMA_MASK
	.align		4
.L_19:
        /*0068*/ 	.byte	0x03, 0x50
        /*006a*/ 	.short	0x0000


	//----- nvinfo : EIATTR_MAXREG_COUNT
	.align		4
        /*006c*/ 	.byte	0x03, 0x1b
        /*006e*/ 	.short	0x00ff


	//----- nvinfo : EIATTR_MERCURY_ISA_VERSION
	.align		4
        /*0070*/ 	.byte	0x03, 0x5f
        /*0072*/ 	.short	0x0101


	//----- nvinfo : EIATTR_VRC_CTA_INIT_COUNT
	.align		4
        /*0074*/ 	.byte	0x02, 0x4a
	.zero		1
	.zero		1


	//----- nvinfo : EIATTR_EXIT_INSTR_OFFSETS
	.align		4
        /*0078*/ 	.byte	0x04, 0x1c
        /*007a*/ 	.short	(.L_21 - .L_20)


	//   ....[0]....
.L_20:
        /*007c*/ 	.word	0x000000c0


	//   ....[1]....
        /*0080*/ 	.word	0x000004b0


	//----- nvinfo : EIATTR_CBANK_PARAM_SIZE
	.align		4
.L_21:
        /*0084*/ 	.byte	0x03, 0x19
        /*0086*/ 	.short	0x0028


	//----- nvinfo : EIATTR_PARAM_CBANK
	.align		4
        /*0088*/ 	.byte	0x04, 0x0a
        /*008a*/ 	.short	(.L_23 - .L_22)
	.align		4
.L_22:
        /*008c*/ 	.word	index@(.nv.constant0.kernel)
        /*0090*/ 	.short	0x0380
        /*0092*/ 	.short	0x0028


	//----- nvinfo : EIATTR_SW_WAR
	.align		4
.L_23:
        /*0094*/ 	.byte	0x04, 0x36
        /*0096*/ 	.short	(.L_25 - .L_24)
.L_24:
        /*0098*/ 	.word	0x00000008
.L_25:


//--------------------- .nv.callgraph             --------------------------
	.section	.nv.callgraph,"",@"SHT_CUDA_CALLGRAPH"
	.align	4
	.sectionentsize	8
	.align		4
        /*0000*/ 	.word	0x00000000
	.align		4
        /*0004*/ 	.word	0xffffffff
	.align		4
        /*0008*/ 	.word	0x00000000
	.align		4
        /*000c*/ 	.word	0xfffffffe
	.align		4
        /*0010*/ 	.word	0x00000000
	.align		4
        /*0014*/ 	.word	0xfffffffd
	.align		4
        /*0018*/ 	.word	0x00000000
	.align		4
        /*001c*/ 	.word	0xfffffffc


//--------------------- .text.kernel              --------------------------
	.section	.text.kernel,"ax",@progbits
	.align	128
        .global         kernel
        .type           kernel,@function
        .size           kernel,(.L_x_2 - kernel)
        .other          kernel,@"STO_CUDA_ENTRY STV_DEFAULT"
kernel:
.text.kernel:
[----:B------:R-:W-:Y:S01]  /*0000*/  LDC R1, c[0x0][0x37c] ;  /* 0x0000df00ff017b82 */ /* 0x000fe20000000800 */
[----:B------:R-:W0:Y:S07]  /*0010*/  S2R R3, SR_TID.X ;  /* 0x0000000000037919 */ /* 0x000e2e0000002100 */
[----:B------:R-:W0:Y:S01]  /*0020*/  S2UR UR4, SR_CTAID.X ;  /* 0x00000000000479c3 */ /* 0x000e220000002500 */
[----:B------:R-:W1:Y:S01]  /*0030*/  LDCU.64 UR6, c[0x0][0x380] ;  /* 0x00007000ff0677ac */ /* 0x000e620008000a00 */
[----:B------:R-:W2:Y:S01]  /*0040*/  S2R R14, SR_CTAID.Z ;  /* 0x00000000000e7919 */ /* 0x000ea20000002700 */
[----:B------:R-:W3:Y:S05]  /*0050*/  S2R R9, SR_CTAID.Y ;  /* 0x0000000000097919 */ /* 0x000eea0000002600 */
[----:B------:R-:W0:Y:S02]  /*0060*/  LDC R0, c[0x0][0x360] ;  /* 0x0000d800ff007b82 */ /* 0x000e240000000800 */
[----:B0-----:R-:W-:-:S05]  /*0070*/  IMAD R0, R0, UR4, R3 ;  /* 0x0000000400007c24 */ /* 0x001fca000f8e0203 */
[----:B------:R-:W-:-:S04]  /*0080*/  SHF.L.U32 R2, R0, 0x2, RZ ;  /* 0x0000000200027819 */ /* 0x000fc800000006ff */
[----:B-1----:R-:W-:-:S04]  /*0090*/  ISETP.GE.AND P0, PT, R2, UR7, PT ;  /* 0x0000000702007c0c */ /* 0x002fc8000bf06270 */
[----:B--2---:R-:W-:-:S04]  /*00a0*/  ISETP.GE.OR P0, PT, R14, UR6, P0 ;  /* 0x000000060e007c0c */ /* 0x004fc80008706670 */
[----:B---3--:R-:W-:-:S13]  /*00b0*/  ISETP.GT.U32.OR P0, PT, R9, 0x3f, P0 ;  /* 0x0000003f0900780c */ /* 0x008fda0000704470 */
[----:B------:R-:W-:Y:S05]  /*00c0*/  @P0 EXIT ;  /* 0x000000000000094d */ /* 0x000fea0003800000 */
[----:B------:R-:W0:Y:S01]  /*00d0*/  LDC.64 R4, c[0x0][0x398] ;  /* 0x0000e600ff047b82 */ /* 0x000e220000000a00 */
[----:B------:R-:W1:Y:S01]  /*00e0*/  LDCU.64 UR4, c[0x0][0x358] ;  /* 0x00006b00ff0477ac */ /* 0x000e620008000a00 */
[----:B------:R-:W-:-:S06]  /*00f0*/  LEA R9, R14, R9, 0x6 ;  /* 0x000000090e097211 */ /* 0x000fcc00078e30ff */
[----:B------:R-:W2:Y:S01]  /*0100*/  LDC.64 R2, c[0x0][0x3a0] ;  /* 0x0000e800ff027b82 */ /* 0x000ea20000000a00 */
[----:B0-----:R-:W-:-:S06]  /*0110*/  IMAD.WIDE.U32 R4, R9, 0x10, R4 ;  /* 0x0000001009047825 */ /* 0x001fcc00078e0004 */
[----:B-1----:R-:W3:Y:S01]  /*0120*/  LDG.E.128 R4, desc[UR4][R4.64] ;  /* 0x0000000404047981 */ /* 0x002ee2000c1e1d00 */
[----:B------:R-:W-:Y:S01]  /*0130*/  IMAD R9, R9, UR7, RZ ;  /* 0x0000000709097c24 */ /* 0x000fe2000f8e02ff */
[----:B------:R-:W-:-:S03]  /*0140*/  CS2R R10, SRZ ;  /* 0x00000000000a7805 */ /* 0x000fc6000001ff00 */
[----:B--2---:R-:W-:Y:S01]  /*0150*/  IMAD.WIDE R2, R9, 0x4, R2 ;  /* 0x0000000409027825 */ /* 0x004fe200078e0202 */
[----:B------:R-:W-:-:S03]  /*0160*/  CS2R R8, SRZ ;  /* 0x0000000000087805 */ /* 0x000fc6000001ff00 */
[----:B------:R-:W-:Y:S01]  /*0170*/  IMAD.WIDE R2, R0, 0x10, R2 ;  /* 0x0000001000027825 */ /* 0x000fe200078e0202 */
[----:B---3--:R-:W-:-:S13]  /*0180*/  ISETP.NE.AND P0, PT, R4, -0x1, PT ;  /* 0xffffffff0400780c */ /* 0x008fda0003f05270 */
[----:B------:R-:W-:Y:S05]  /*0190*/  @!P0 BRA `(.L_x_0) ;  /* 0x0000000000c08947 */ /* 0x000fea0003800000 */
[----:B------:R-:W0:Y:S01]  /*01a0*/  LDC.64 R8, c[0x0][0x390] ;  /* 0x0000e400ff087b82 */ /* 0x000e220000000a00 */
[----:B------:R-:W-:Y:S01]  /*01b0*/  ISETP.NE.AND P0, PT, R5, -0x1, PT ;  /* 0xffffffff0500780c */ /* 0x000fe20003f05270 */
[----:B------:R-:W-:Y:S01]  /*01c0*/  IMAD R11, R14, UR7, RZ ;  /* 0x000000070e0b7c24 */ /* 0x000fe2000f8e02ff */
[C---:B------:R-:W-:Y:S01]  /*01d0*/  ISETP.NE.AND P1, PT, R7.reuse, -0x1, PT ;  /* 0xffffffff0700780c */ /* 0x040fe20003f25270 */
[----:B------:R-:W-:Y:S02]  /*01e0*/  IMAD R15, R4, UR7, RZ ;  /* 0x00000007040f7c24 */ /* 0x000fe4000f8e02ff */
[----:B------:R-:W-:Y:S02]  /*01f0*/  IMAD R17, R6, UR7, RZ ;  /* 0x0000000706117c24 */ /* 0x000fe4000f8e02ff */
[----:B------:R-:W1:Y:S08]  /*0200*/  LDC.64 R12, c[0x0][0x388] ;  /* 0x0000e200ff0c7b82 */ /* 0x000e700000000a00 */
[----:B------:R-:W-:-:S02]  /*0210*/  @P1 IMAD R19, R7, UR7, RZ ;  /* 0x0000000707131c24 */ /* 0x000fc4000f8e02ff */
[----:B0-----:R-:W-:-:S04]  /*0220*/  IMAD.WIDE R8, R11, 0x4, R8 ;  /* 0x000000040b087825 */ /* 0x001fc800078e0208 */
[----:B------:R-:W-:Y:S02]  /*0230*/  @P0 IMAD R11, R5, UR7, RZ ;  /* 0x00000007050b0c24 */ /* 0x000fe4000f8e02ff */
[----:B------:R-:W-:-:S04]  /*0240*/  IMAD.WIDE R8, R0, 0x10, R8 ;  /* 0x0000001000087825 */ /* 0x000fc800078e0208 */
[----:B-1----:R-:W-:-:S04]  /*0250*/  IMAD.WIDE R4, R15, 0x4, R12 ;  /* 0x000000040f047825 */ /* 0x002fc800078e020c */
[----:B------:R-:W-:-:S04]  /*0260*/  @P0 IMAD.WIDE R10, R11, 0x4, R12 ;  /* 0x000000040b0a0825 */ /* 0x000fc800078e020c */
[----:B------:R-:W-:-:S04]  /*0270*/  IMAD.WIDE R4, R0, 0x10, R4 ;  /* 0x0000001000047825 */ /* 0x000fc800078e0204 */
[----:B------:R-:W-:Y:S02]  /*0280*/  IMAD.WIDE R16, R17, 0x4, R12 ;  /* 0x0000000411107825 */ /* 0x000fe400078e020c */
[----:B------:R-:W2:Y:S02]  /*0290*/  LDG.E.128 R4, desc[UR4][R4.64] ;  /* 0x0000000404047981 */ /* 0x000ea4000c1e1d00 */
[C---:B------:R-:W-:Y:S02]  /*02a0*/  @P0 IMAD.WIDE R14, R0.reuse, 0x10, R10 ;  /* 0x00000010000e0825 */ /* 0x040fe400078e020a */
[----:B------:R-:W2:Y:S02]  /*02b0*/  LDG.E.128 R8, desc[UR4][R8.64] ;  /* 0x0000000408087981 */ /* 0x000ea4000c1e1d00 */
[----:B------:R-:W-:Y:S02]  /*02c0*/  @P1 IMAD.WIDE R18, R19, 0x4, R12 ;  /* 0x0000000413121825 */ /* 0x000fe400078e020c */
[----:B------:R-:W3:Y:S02]  /*02d0*/  @P0 LDG.E.128 R12, desc[UR4][R14.64] ;  /* 0x000000040e0c0981 */ /* 0x000ee4000c1e1d00 */
[----:B------:R-:W-:-:S04]  /*02e0*/  IMAD.WIDE R16, R0, 0x10, R16 ;  /* 0x0000001000107825 */ /* 0x000fc800078e0210 */
[----:B------:R-:W-:Y:S02]  /*02f0*/  @P1 IMAD.WIDE R20, R0, 0x10, R18 ;  /* 0x0000001000141825 */ /* 0x000fe400078e0212 */
[----:B------:R-:W4:Y:S04]  /*0300*/  LDG.E.128 R16, desc[UR4][R16.64] ;  /* 0x0000000410107981 */ /* 0x000f28000c1e1d00 */
[----:B------:R-:W5:Y:S01]  /*0310*/  @P1 LDG.E.128 R20, desc[UR4][R20.64] ;  /* 0x0000000414141981 */ /* 0x000f62000c1e1d00 */
[----:B--2---:R-:W-:Y:S01]  /*0320*/  FADD R27, R10, -R6 ;  /* 0x800000060a1b7221 */ /* 0x004fe20000000000 */
[----:B------:R-:W-:Y:S01]  /*0330*/  FADD R25, R8, -R4 ;  /* 0x8000000408197221 */ /* 0x000fe20000000000 */
[----:B------:R-:W-:Y:S01]  /*0340*/  FADD R0, R9, -R5 ;  /* 0x8000000509007221 */ /* 0x000fe20000000000 */
[----:B------:R-:W-:Y:S01]  /*0350*/  FADD R6, R11, -R7 ;  /* 0x800000070b067221 */ /* 0x000fe20000000000 */
[----:B---3--:R-:W-:Y:S01]  /*0360*/  @P0 FADD R27, R27, -R14 ;  /* 0x8000000e1b1b0221 */ /* 0x008fe20000000000 */
[----:B------:R-:W-:Y:S01]  /*0370*/  @P0 FADD R25, R25, -R12 ;  /* 0x8000000c19190221 */ /* 0x000fe20000000000 */
[----:B------:R-:W-:Y:S01]  /*0380*/  @P0 FADD R0, R0, -R13 ;  /* 0x8000000d00000221 */ /* 0x000fe20000000000 */
[----:B------:R-:W-:-:S02]  /*0390*/  @P0 FADD R6, R6, -R15 ;  /* 0x8000000f06060221 */ /* 0x000fc40000000000 */
[----:B----4-:R-:W-:Y:S01]  /*03a0*/  FADD R25, R16, R25 ;  /* 0x0000001910197221 */ /* 0x010fe20000000000 */
[----:B------:R-:W-:Y:S01]  /*03b0*/  FADD R0, R17, R0 ;  /* 0x0000000011007221 */ /* 0x000fe20000000000 */
[----:B------:R-:W-:Y:S01]  /*03c0*/  FADD R27, R18, R27 ;  /* 0x0000001b121b7221 */ /* 0x000fe20000000000 */
[----:B------:R-:W-:Y:S01]  /*03d0*/  FADD R6, R19, R6 ;  /* 0x0000000613067221 */ /* 0x000fe20000000000 */
[----:B-----5:R-:W-:Y:S01]  /*03e0*/  @P1 FADD R25, R25, R20 ;  /* 0x0000001419191221 */ /* 0x020fe20000000000 */
[----:B------:R-:W-:Y:S01]  /*03f0*/  @P1 FADD R0, R0, R21 ;  /* 0x0000001500001221 */ /* 0x000fe20000000000 */
[----:B------:R-:W-:Y:S01]  /*0400*/  @P1 FADD R27, R27, R22 ;  /* 0x000000161b1b1221 */ /* 0x000fe20000000000 */
[----:B------:R-:W-:Y:S01]  /*0410*/  @P1 FADD R6, R6, R23 ;  /* 0x0000001706061221 */ /* 0x000fe20000000000 */
[----:B------:R-:W-:Y:S01]  /*0420*/  FADD.SAT R8, RZ, R25 ;  /* 0x00000019ff087221 */ /* 0x000fe20000002000 */
[----:B------:R-:W-:Y:S01]  /*0430*/  FADD.SAT R0, RZ, R0 ;  /* 0x00000000ff007221 */ /* 0x000fe20000002000 */
[----:B------:R-:W-:Y:S01]  /*0440*/  FADD.SAT R10, RZ, R27 ;  /* 0x0000001bff0a7221 */ /* 0x000fe20000002000 */
[----:B------:R-:W-:Y:S01]  /*0450*/  FADD.SAT R6, RZ, R6 ;  /* 0x00000006ff067221 */ /* 0x000fe20000002000 */
[----:B------:R-:W-:Y:S01]  /*0460*/  FMUL R8, R8, R8 ;  /* 0x0000000808087220 */ /* 0x000fe20000400000 */
[----:B------:R-:W-:Y:S01]  /*0470*/  FMUL R9, R0, R0 ;  /* 0x0000000000097220 */ /* 0x000fe20000400000 */
[----:B------:R-:W-:Y:S01]  /*0480*/  FMUL R10, R10, R10 ;  /* 0x0000000a0a0a7220 */ /* 0x000fe20000400000 */
[----:B------:R-:W-:-:S07]  /*0490*/  FMUL R11, R6, R6 ;  /* 0x00000006060b7220 */ /* 0x000fce0000400000 */
.L_x_0:
[----:B------:R-:W-:Y:S01]  /*04a0*/  STG.E.128 desc[UR4][R2.64], R8 ;  /* 0x0000000802007986 */ /* 0x000fe2000c101d04 */
[----:B------:R-:W-:Y:S05]  /*04b0*/  EXIT ;  /* 0x000000000000794d */ /* 0x000fea0003800000 */
.L_x_1:
[----:B------:R-:W-:-:S00]  /*04c0*/  BRA `(.L_x_1) ;  /* 0xfffffffc00fc7947 */ /* 0x000fc0000383ffff */
[----:B------:R-:W-:-:S00]  /*04d0*/  NOP ;  /* 0x0000000000007918 */ /* 0x000fc00000000000 */
        /* <DEDUP_REMOVED lines=10> */
.L_x_2:


//--------------------- .nv.shared.reserved.0     --------------------------
	.section	.nv.shared.reserved.0,"aw",@nobits
	.weak		__nv_reservedSMEM_offset_0_alias
	.size		__nv_reservedSMEM_offset_0_alias, 0, 64
	.other		__nv_reservedSMEM_offset_0_alias,@"STO_CUDA_RESERVED_SHARED STV_DEFAULT"
__nv_reservedSMEM_offset_0_alias:
	.zero		0
	.zero		64


//--------------------- .nv.constant0.kernel      --------------------------
	.section	.nv.constant0.kernel,"a",@progbits
	.sectionflags	@""
	.align	4
.nv.constant0.kernel:
	.zero		936


//--------------------- SYMBOLS --------------------------

	.type		.nv.reservedSmem.offset0,@object
	.size		.nv.reservedSmem.offset0,0x4
